//
// Generated by NVIDIA NVVM Compiler
//
// Compiler Build ID: CL-36424714
// Cuda compilation tools, release 13.0, V13.0.88
// Based on NVVM 20.0.0
//

.version 9.0
.target sm_100
.address_size 64

	// .globl	_Z8traverseP4nodePlPS0_m

.visible .entry _Z8traverseP4nodePlPS0_m(
	.param .u64 .ptr .align 1 _Z8traverseP4nodePlPS0_m_param_0,
	.param .u64 .ptr .align 1 _Z8traverseP4nodePlPS0_m_param_1,
	.param .u64 .ptr .align 1 _Z8traverseP4nodePlPS0_m_param_2,
	.param .u64 _Z8traverseP4nodePlPS0_m_param_3
)
{
	.reg .pred 	%p<7>;
	.reg .b32 	%r<5>;
	.reg .b64 	%rd<261>;

	ld.param.u64 	%rd260, [_Z8traverseP4nodePlPS0_m_param_0];
	ld.param.u64 	%rd17, [_Z8traverseP4nodePlPS0_m_param_1];
	ld.param.u64 	%rd18, [_Z8traverseP4nodePlPS0_m_param_2];
	ld.param.u64 	%rd19, [_Z8traverseP4nodePlPS0_m_param_3];
	// begin inline asm
	mov.u64 	%rd20, %clock64;
	// end inline asm
	setp.eq.s64 	%p1, %rd19, 0;
	@%p1 bra 	$L__BB0_9;
	add.s64 	%rd2, %rd19, -32;
	shr.u64 	%rd22, %rd2, 5;
	add.s64 	%rd3, %rd22, 1;
	setp.lt.u64 	%p2, %rd2, 96;
	@%p2 bra 	$L__BB0_4;
	and.b64  	%rd254, %rd3, 1152921504606846972;
$L__BB0_3:
	.pragma "nounroll";
	ld.u64 	%rd23, [%rd260];
	ld.u64 	%rd24, [%rd23];
	ld.u64 	%rd25, [%rd24];
	ld.u64 	%rd26, [%rd25];
	ld.u64 	%rd27, [%rd26];
	ld.u64 	%rd28, [%rd27];
	ld.u64 	%rd29, [%rd28];
	ld.u64 	%rd30, [%rd29];
	ld.u64 	%rd31, [%rd30];
	ld.u64 	%rd32, [%rd31];
	ld.u64 	%rd33, [%rd32];
	ld.u64 	%rd34, [%rd33];
	ld.u64 	%rd35, [%rd34];
	ld.u64 	%rd36, [%rd35];
	ld.u64 	%rd37, [%rd36];
	ld.u64 	%rd38, [%rd37];
	ld.u64 	%rd39, [%rd38];
	ld.u64 	%rd40, [%rd39];
	ld.u64 	%rd41, [%rd40];
	ld.u64 	%rd42, [%rd41];
	ld.u64 	%rd43, [%rd42];
	ld.u64 	%rd44, [%rd43];
	ld.u64 	%rd45, [%rd44];
	ld.u64 	%rd46, [%rd45];
	ld.u64 	%rd47, [%rd46];
	ld.u64 	%rd48, [%rd47];
	ld.u64 	%rd49, [%rd48];
	ld.u64 	%rd50, [%rd49];
	ld.u64 	%rd51, [%rd50];
	ld.u64 	%rd52, [%rd51];
	ld.u64 	%rd53, [%rd52];
	ld.u64 	%rd54, [%rd53];
	ld.u64 	%rd55, [%rd54];
	ld.u64 	%rd56, [%rd55];
	ld.u64 	%rd57, [%rd56];
	ld.u64 	%rd58, [%rd57];
	ld.u64 	%rd59, [%rd58];
	ld.u64 	%rd60, [%rd59];
	ld.u64 	%rd61, [%rd60];
	ld.u64 	%rd62, [%rd61];
	ld.u64 	%rd63, [%rd62];
	ld.u64 	%rd64, [%rd63];
	ld.u64 	%rd65, [%rd64];
	ld.u64 	%rd66, [%rd65];
	ld.u64 	%rd67, [%rd66];
	ld.u64 	%rd68, [%rd67];
	ld.u64 	%rd69, [%rd68];
	ld.u64 	%rd70, [%rd69];
	ld.u64 	%rd71, [%rd70];
	ld.u64 	%rd72, [%rd71];
	ld.u64 	%rd73, [%rd72];
	ld.u64 	%rd74, [%rd73];
	ld.u64 	%rd75, [%rd74];
	ld.u64 	%rd76, [%rd75];
	ld.u64 	%rd77, [%rd76];
	ld.u64 	%rd78, [%rd77];
	ld.u64 	%rd79, [%rd78];
	ld.u64 	%rd80, [%rd79];
	ld.u64 	%rd81, [%rd80];
	ld.u64 	%rd82, [%rd81];
	ld.u64 	%rd83, [%rd82];
	ld.u64 	%rd84, [%rd83];
	ld.u64 	%rd85, [%rd84];
	ld.u64 	%rd86, [%rd85];
	ld.u64 	%rd87, [%rd86];
	ld.u64 	%rd88, [%rd87];
	ld.u64 	%rd89, [%rd88];
	ld.u64 	%rd90, [%rd89];
	ld.u64 	%rd91, [%rd90];
	ld.u64 	%rd92, [%rd91];
	ld.u64 	%rd93, [%rd92];
	ld.u64 	%rd94, [%rd93];
	ld.u64 	%rd95, [%rd94];
	ld.u64 	%rd96, [%rd95];
	ld.u64 	%rd97, [%rd96];
	ld.u64 	%rd98, [%rd97];
	ld.u64 	%rd99, [%rd98];
	ld.u64 	%rd100, [%rd99];
	ld.u64 	%rd101, [%rd100];
	ld.u64 	%rd102, [%rd101];
	ld.u64 	%rd103, [%rd102];
	ld.u64 	%rd104, [%rd103];
	ld.u64 	%rd105, [%rd104];
	ld.u64 	%rd106, [%rd105];
	ld.u64 	%rd107, [%rd106];
	ld.u64 	%rd108, [%rd107];
	ld.u64 	%rd109, [%rd108];
	ld.u64 	%rd110, [%rd109];
	ld.u64 	%rd111, [%rd110];
	ld.u64 	%rd112, [%rd111];
	ld.u64 	%rd113, [%rd112];
	ld.u64 	%rd114, [%rd113];
	ld.u64 	%rd115, [%rd114];
	ld.u64 	%rd116, [%rd115];
	ld.u64 	%rd117, [%rd116];
	ld.u64 	%rd118, [%rd117];
	ld.u64 	%rd119, [%rd118];
	ld.u64 	%rd120, [%rd119];
	ld.u64 	%rd121, [%rd120];
	ld.u64 	%rd122, [%rd121];
	ld.u64 	%rd123, [%rd122];
	ld.u64 	%rd124, [%rd123];
	ld.u64 	%rd125, [%rd124];
	ld.u64 	%rd126, [%rd125];
	ld.u64 	%rd127, [%rd126];
	ld.u64 	%rd128, [%rd127];
	ld.u64 	%rd129, [%rd128];
	ld.u64 	%rd130, [%rd129];
	ld.u64 	%rd131, [%rd130];
	ld.u64 	%rd132, [%rd131];
	ld.u64 	%rd133, [%rd132];
	ld.u64 	%rd134, [%rd133];
	ld.u64 	%rd135, [%rd134];
	ld.u64 	%rd136, [%rd135];
	ld.u64 	%rd137, [%rd136];
	ld.u64 	%rd138, [%rd137];
	ld.u64 	%rd139, [%rd138];
	ld.u64 	%rd140, [%rd139];
	ld.u64 	%rd141, [%rd140];
	ld.u64 	%rd142, [%rd141];
	ld.u64 	%rd143, [%rd142];
	ld.u64 	%rd144, [%rd143];
	ld.u64 	%rd145, [%rd144];
	ld.u64 	%rd146, [%rd145];
	ld.u64 	%rd147, [%rd146];
	ld.u64 	%rd148, [%rd147];
	ld.u64 	%rd149, [%rd148];
	ld.u64 	%rd260, [%rd149];
	add.s64 	%rd254, %rd254, -4;
	setp.ne.s64 	%p3, %rd254, 0;
	@%p3 bra 	$L__BB0_3;
$L__BB0_4:
	and.b64  	%rd151, %rd3, 3;
	setp.eq.s64 	%p4, %rd151, 0;
	@%p4 bra 	$L__BB0_9;
	setp.eq.s64 	%p5, %rd151, 1;
	@%p5 bra 	$L__BB0_7;
	ld.u64 	%rd152, [%rd260];
	ld.u64 	%rd153, [%rd152];
	ld.u64 	%rd154, [%rd153];
	ld.u64 	%rd155, [%rd154];
	ld.u64 	%rd156, [%rd155];
	ld.u64 	%rd157, [%rd156];
	ld.u64 	%rd158, [%rd157];
	ld.u64 	%rd159, [%rd158];
	ld.u64 	%rd160, [%rd159];
	ld.u64 	%rd161, [%rd160];
	ld.u64 	%rd162, [%rd161];
	ld.u64 	%rd163, [%rd162];
	ld.u64 	%rd164, [%rd163];
	ld.u64 	%rd165, [%rd164];
	ld.u64 	%rd166, [%rd165];
	ld.u64 	%rd167, [%rd166];
	ld.u64 	%rd168, [%rd167];
	ld.u64 	%rd169, [%rd168];
	ld.u64 	%rd170, [%rd169];
	ld.u64 	%rd171, [%rd170];
	ld.u64 	%rd172, [%rd171];
	ld.u64 	%rd173, [%rd172];
	ld.u64 	%rd174, [%rd173];
	ld.u64 	%rd175, [%rd174];
	ld.u64 	%rd176, [%rd175];
	ld.u64 	%rd177, [%rd176];
	ld.u64 	%rd178, [%rd177];
	ld.u64 	%rd179, [%rd178];
	ld.u64 	%rd180, [%rd179];
	ld.u64 	%rd181, [%rd180];
	ld.u64 	%rd182, [%rd181];
	ld.u64 	%rd183, [%rd182];
	ld.u64 	%rd184, [%rd183];
	ld.u64 	%rd185, [%rd184];
	ld.u64 	%rd186, [%rd185];
	ld.u64 	%rd187, [%rd186];
	ld.u64 	%rd188, [%rd187];
	ld.u64 	%rd189, [%rd188];
	ld.u64 	%rd190, [%rd189];
	ld.u64 	%rd191, [%rd190];
	ld.u64 	%rd192, [%rd191];
	ld.u64 	%rd193, [%rd192];
	ld.u64 	%rd194, [%rd193];
	ld.u64 	%rd195, [%rd194];
	ld.u64 	%rd196, [%rd195];
	ld.u64 	%rd197, [%rd196];
	ld.u64 	%rd198, [%rd197];
	ld.u64 	%rd199, [%rd198];
	ld.u64 	%rd200, [%rd199];
	ld.u64 	%rd201, [%rd200];
	ld.u64 	%rd202, [%rd201];
	ld.u64 	%rd203, [%rd202];
	ld.u64 	%rd204, [%rd203];
	ld.u64 	%rd205, [%rd204];
	ld.u64 	%rd206, [%rd205];
	ld.u64 	%rd207, [%rd206];
	ld.u64 	%rd208, [%rd207];
	ld.u64 	%rd209, [%rd208];
	ld.u64 	%rd210, [%rd209];
	ld.u64 	%rd211, [%rd210];
	ld.u64 	%rd212, [%rd211];
	ld.u64 	%rd213, [%rd212];
	ld.u64 	%rd214, [%rd213];
	ld.u64 	%rd260, [%rd214];
$L__BB0_7:
	and.b64  	%rd215, %rd2, 32;
	setp.ne.s64 	%p6, %rd215, 0;
	@%p6 bra 	$L__BB0_9;
	ld.u64 	%rd216, [%rd260];
	ld.u64 	%rd217, [%rd216];
	ld.u64 	%rd218, [%rd217];
	ld.u64 	%rd219, [%rd218];
	ld.u64 	%rd220, [%rd219];
	ld.u64 	%rd221, [%rd220];
	ld.u64 	%rd222, [%rd221];
	ld.u64 	%rd223, [%rd222];
	ld.u64 	%rd224, [%rd223];
	ld.u64 	%rd225, [%rd224];
	ld.u64 	%rd226, [%rd225];
	ld.u64 	%rd227, [%rd226];
	ld.u64 	%rd228, [%rd227];
	ld.u64 	%rd229, [%rd228];
	ld.u64 	%rd230, [%rd229];
	ld.u64 	%rd231, [%rd230];
	ld.u64 	%rd232, [%rd231];
	ld.u64 	%rd233, [%rd232];
	ld.u64 	%rd234, [%rd233];
	ld.u64 	%rd235, [%rd234];
	ld.u64 	%rd236, [%rd235];
	ld.u64 	%rd237, [%rd236];
	ld.u64 	%rd238, [%rd237];
	ld.u64 	%rd239, [%rd238];
	ld.u64 	%rd240, [%rd239];
	ld.u64 	%rd241, [%rd240];
	ld.u64 	%rd242, [%rd241];
	ld.u64 	%rd243, [%rd242];
	ld.u64 	%rd244, [%rd243];
	ld.u64 	%rd245, [%rd244];
	ld.u64 	%rd246, [%rd245];
	ld.u64 	%rd260, [%rd246];
$L__BB0_9:
	cvta.to.global.u64 	%rd248, %rd17;
	cvta.to.global.u64 	%rd249, %rd18;
	// begin inline asm
	mov.u64 	%rd247, %clock64;
	// end inline asm
	sub.s64 	%rd250, %rd247, %rd20;
	mov.u32 	%r1, %tid.x;
	mov.u32 	%r2, %ctaid.x;
	mov.u32 	%r3, %ntid.x;
	mad.lo.s32 	%r4, %r3, %r2, %r1;
	mul.wide.s32 	%rd251, %r4, 8;
	add.s64 	%rd252, %rd248, %rd251;
	st.global.u64 	[%rd252], %rd250;
	add.s64 	%rd253, %rd249, %rd251;
	st.global.u64 	[%rd253], %rd260;
	ret;

}


// ===== COMPILED SASS (sm_100) =====

	.target	sm_100

	.elftype	@"ET_EXEC"


//--------------------- .note.nv.tkinfo           --------------------------
	.section	.note.nv.tkinfo,"",@"SHT_NOTE"
	.sectionflags	@"SHF_NOTE_NV_TKINFO"
	.tkinfo
        /*0018*/ 	.word	0x00000002
        /*0030*/ 	.string	""
        /*0030*/ 	.string	"ptxas"
        /*0030*/ 	.string	"Cuda compilation tools, release 13.0, V13.0.88"
        /*0030*/ 	.string	"Build cuda_13.0.r13.0/compiler.36424714_0"
        /*0030*/ 	.string	"-arch sm_100 -m 64 "



//--------------------- .note.nv.cuinfo           --------------------------
	.section	.note.nv.cuinfo,"",@"SHT_NOTE"
	.sectionflags	@"SHF_NOTE_NV_CUINFO"
        /*0018*/ 	.short	0x0002
        /*001a*/ 	.short	0x0064
        /*001c*/ 	.short	0x0082
	.zero		2


//--------------------- .nv.info                  --------------------------
	.section	.nv.info,"",@"SHT_CUDA_INFO"
	.align	4


	//----- nvinfo : EIATTR_REGCOUNT
	.align		4
        /*0000*/ 	.byte	0x04, 0x2f
        /*0002*/ 	.short	(.L_1 - .L_0)
	.align		4
.L_0:
        /*0004*/ 	.word	index@(_Z8traverseP4nodePlPS0_m)
        /*0008*/ 	.word	0x00000016


	//----- nvinfo : EIATTR_FRAME_SIZE
	.align		4
.L_1:
        /*000c*/ 	.byte	0x04, 0x11
        /*000e*/ 	.short	(.L_3 - .L_2)
	.align		4
.L_2:
        /*0010*/ 	.word	index@(_Z8traverseP4nodePlPS0_m)
        /*0014*/ 	.word	0x00000000


	//----- nvinfo : EIATTR_MIN_STACK_SIZE
	.align		4
.L_3:
        /*0018*/ 	.byte	0x04, 0x12
        /*001a*/ 	.short	(.L_5 - .L_4)
	.align		4
.L_4:
        /*001c*/ 	.word	index@(_Z8traverseP4nodePlPS0_m)
        /*0020*/ 	.word	0x00000000
.L_5:


//--------------------- .nv.compat                --------------------------
	.section	.nv.compat,"",@"SHT_CUDA_COMPAT_INFO"
	.align	4
        /*0000*/ 	.byte	0x02, 0x09, 0x00, 0x00, 0x02, 0x02, 0x01, 0x00, 0x02, 0x05, 0x05, 0x00, 0x03, 0x07, 0x01, 0x01
        /*0010*/ 	.byte	0x02, 0x03, 0x00, 0x00, 0x02, 0x06, 0x01, 0x00, 0x04, 0x0b, 0x08, 0x00, 0x09, 0x00, 0x00, 0x00
        /*0020*/ 	.byte	0x00, 0x00, 0x00, 0x00


//--------------------- .nv.info._Z8traverseP4nodePlPS0_m --------------------------
	.section	.nv.info._Z8traverseP4nodePlPS0_m,"",@"SHT_CUDA_INFO"
	.sectionflags	@""
	.align	4


	//----- nvinfo : EIATTR_CUDA_API_VERSION
	.align		4
        /*0000*/ 	.byte	0x04, 0x37
        /*0002*/ 	.short	(.L_7 - .L_6)
.L_6:
        /*0004*/ 	.word	0x00000082


	//----- nvinfo : EIATTR_KPARAM_INFO
	.align		4
.L_7:
        /*0008*/ 	.byte	0x04, 0x17
        /*000a*/ 	.short	(.L_9 - .L_8)
.L_8:
        /*000c*/ 	.word	0x00000000
        /*0010*/ 	.short	0x0003
        /*0012*/ 	.short	0x0018
        /*0014*/ 	.byte	0x00, 0xf0, 0x21, 0x00


	//----- nvinfo : EIATTR_KPARAM_INFO
	.align		4
.L_9:
        /*0018*/ 	.byte	0x04, 0x17
        /*001a*/ 	.short	(.L_11 - .L_10)
.L_10:
        /*001c*/ 	.word	0x00000000
        /*0020*/ 	.short	0x0002
        /*0022*/ 	.short	0x0010
        /*0024*/ 	.byte	0x00, 0xf5, 0x21, 0x00


	//----- nvinfo : EIATTR_KPARAM_INFO
	.align		4
.L_11:
        /*0028*/ 	.byte	0x04, 0x17
        /*002a*/ 	.short	(.L_13 - .L_12)
.L_12:
        /*002c*/ 	.word	0x00000000
        /*0030*/ 	.short	0x0001
        /*0032*/ 	.short	0x0008
        /*0034*/ 	.byte	0x00, 0xf5, 0x21, 0x00


	//----- nvinfo : EIATTR_KPARAM_INFO
	.align		4
.L_13:
        /*0038*/ 	.byte	0x04, 0x17
        /*003a*/ 	.short	(.L_15 - .L_14)
.L_14:
        /*003c*/ 	.word	0x00000000
        /*0040*/ 	.short	0x0000
        /*0042*/ 	.short	0x0000
        /*0044*/ 	.byte	0x00, 0xf5, 0x21, 0x00


	//----- nvinfo : EIATTR_SPARSE_MMA_MASK
	.align		4
.L_15:
        /*0048*/ 	.byte	0x03, 0x50
        /*004a*/ 	.short	0x0000


	//----- nvinfo : EIATTR_MAXREG_COUNT
	.align		4
        /*004c*/ 	.byte	0x03, 0x1b
        /*004e*/ 	.short	0x00ff


	//----- nvinfo : EIATTR_MERCURY_ISA_VERSION
	.align		4
        /*0050*/ 	.byte	0x03, 0x5f
        /*0052*/ 	.short	0x0101


	//----- nvinfo : EIATTR_VRC_CTA_INIT_COUNT
	.align		4
        /*0054*/ 	.byte	0x02, 0x4a
	.zero		1
	.zero		1


	//----- nvinfo : EIATTR_EXIT_INSTR_OFFSETS
	.align		4
        /*0058*/ 	.byte	0x04, 0x1c
        /*005a*/ 	.short	(.L_17 - .L_16)


	//   ....[0]....
.L_16:
        /*005c*/ 	.word	0x000010f0


	//----- nvinfo : EIATTR_CBANK_PARAM_SIZE
	.align		4
.L_17:
        /*0060*/ 	.byte	0x03, 0x19
        /*0062*/ 	.short	0x0020


	//----- nvinfo : EIATTR_PARAM_CBANK
	.align		4
        /*0064*/ 	.byte	0x04, 0x0a
        /*0066*/ 	.short	(.L_19 - .L_18)
	.align		4
.L_18:
        /*0068*/ 	.word	index@(.nv.constant0._Z8traverseP4nodePlPS0_m)
        /*006c*/ 	.short	0x0380
        /*006e*/ 	.short	0x0020


	//----- nvinfo : EIATTR_SW_WAR
	.align		4
.L_19:
        /*0070*/ 	.byte	0x04, 0x36
        /*0072*/ 	.short	(.L_21 - .L_20)
.L_20:
        /*0074*/ 	.word	0x00000008
.L_21:


//--------------------- .nv.callgraph             --------------------------
	.section	.nv.callgraph,"",@"SHT_CUDA_CALLGRAPH"
	.align	4
	.sectionentsize	8
	.align		4
        /*0000*/ 	.word	0x00000000
	.align		4
        /*0004*/ 	.word	0xffffffff
	.align		4
        /*0008*/ 	.word	0x00000000
	.align		4
        /*000c*/ 	.word	0xfffffffe
	.align		4
        /*0010*/ 	.word	0x00000000
	.align		4
        /*0014*/ 	.word	0xfffffffd
	.align		4
        /*0018*/ 	.word	0x00000000
	.align		4
        /*001c*/ 	.word	0xfffffffc


//--------------------- .text._Z8traverseP4nodePlPS0_m --------------------------
	.section	.text._Z8traverseP4nodePlPS0_m,"ax",@progbits
	.align	128
        .global         _Z8traverseP4nodePlPS0_m
        .type           _Z8traverseP4nodePlPS0_m,@function
        .size           _Z8traverseP4nodePlPS0_m,(.L_x_5 - _Z8traverseP4nodePlPS0_m)
        .other          _Z8traverseP4nodePlPS0_m,@"STO_CUDA_ENTRY STV_DEFAULT"
_Z8traverseP4nodePlPS0_m:
.text._Z8traverseP4nodePlPS0_m:
[----:B------:R-:W-:Y:S01]  /*0000*/  LDC R1, c[0x0][0x37c] ;  /* 0x0000df00ff017b82 */ /* 0x000fe20000000800 */
[----:B------:R-:W0:Y:S01]  /*0010*/  LDCU.64 UR4, c[0x0][0x380] ;  /* 0x00007000ff0477ac */ /* 0x000e220008000a00 */
[----:B------:R-:W1:Y:S01]  /*0020*/  LDCU.64 UR8, c[0x0][0x358] ;  /* 0x00006b00ff0877ac */ /* 0x000e620008000a00 */
[----:B0-----:R-:W-:Y:S02]  /*0030*/  MOV R4, UR4 ;  /* 0x0000000400047c02 */ /* 0x001fe40008000f00 */
[----:B------:R-:W-:Y:S02]  /*0040*/  MOV R5, UR5 ;  /* 0x0000000500057c02 */ /* 0x000fe40008000f00 */
[----:B------:R-:W-:Y:S01]  /*0050*/  CS2R R2, SR_CLOCKLO ;  /* 0x0000000000027805 */ /* 0x000fe20000015000 */
[----:B------:R-:W0:Y:S02]  /*0060*/  LDCU.64 UR4, c[0x0][0x398] ;  /* 0x00007300ff0477ac */ /* 0x000e240008000a00 */
[----:B0-----:R-:W-:-:S04]  /*0070*/  UISETP.NE.U32.AND UP0, UPT, UR4, URZ, UPT ;  /* 0x000000ff0400728c */ /* 0x001fc8000bf05070 */
[----:B------:R-:W-:-:S09]  /*0080*/  UISETP.NE.AND.EX UP0, UPT, UR5, URZ, UPT, UP0 ;  /* 0x000000ff0500728c */ /* 0x000fd2000bf05300 */
[----:B-1----:R-:W-:Y:S05]  /*0090*/  BRA.U !UP0, `(.L_x_0) ;  /* 0x0000000d08e07547 */ /* 0x002fea000b800000 */
[----:B------:R-:W-:-:S04]  /*00a0*/  UIADD3 UR6, UP0, UPT, UR4, -0x20, URZ ;  /* 0xffffffe004067890 */ /* 0x000fc8000ff1e0ff */
[----:B------:R-:W-:Y:S02]  /*00b0*/  UIADD3.X UR5, UPT, UPT, UR5, -0x1, URZ, UP0, !UPT ;  /* 0xffffffff05057890 */ /* 0x000fe400087fe4ff */
[----:B------:R-:W-:Y:S02]  /*00c0*/  UISETP.GE.U32.AND UP1, UPT, UR6, 0x60, UPT ;  /* 0x000000600600788c */ /* 0x000fe4000bf26070 */
[----:B------:R-:W-:Y:S02]  /*00d0*/  USHF.R.U64 UR4, UR6, 0x5, UR5 ;  /* 0x0000000506047899 */ /* 0x000fe40008001205 */
[----:B------:R-:W-:Y:S02]  /*00e0*/  UISETP.GE.U32.AND.EX UP1, UPT, UR5, URZ, UPT, UP1 ;  /* 0x000000ff0500728c */ /* 0x000fe4000bf26110 */
[----:B------:R-:W-:-:S04]  /*00f0*/  UIADD3 UR4, UP2, UPT, UR4, 0x1, URZ ;  /* 0x0000000104047890 */ /* 0x000fc8000ff5e0ff */
[----:B------:R-:W-:Y:S02]  /*0100*/  ULOP3.LUT UR7, UR4, 0x3, URZ, 0xc0, !UPT ;  /* 0x0000000304077892 */ /* 0x000fe4000f8ec0ff */
[----:B------:R-:W-:Y:S02]  /*0110*/  ULEA.HI.X UR5, UR5, URZ, URZ, 0x1b, UP2 ;  /* 0x000000ff05057291 */ /* 0x000fe400090fdcff */
[----:B------:R-:W-:-:S04]  /*0120*/  UISETP.NE.U32.AND UP0, UPT, UR7, URZ, UPT ;  /* 0x000000ff0700728c */ /* 0x000fc8000bf05070 */
[----:B------:R-:W-:Y:S01]  /*0130*/  UISETP.NE.AND.EX UP0, UPT, URZ, URZ, UPT, UP0 ;  /* 0x000000ffff00728c */ /* 0x000fe2000bf05300 */
[----:B------:R-:W-:Y:S10]  /*0140*/  BRA.U !UP1, `(.L_x_1) ;  /* 0x00000009091c7547 */ /* 0x000ff4000b800000 */
[----:B------:R-:W-:Y:S02]  /*0150*/  ULOP3.LUT UR4, UR4, 0xfffffffc, URZ, 0xc0, !UPT ;  /* 0xfffffffc04047892 */ /* 0x000fe4000f8ec0ff */
[----:B------:R-:W-:-:S12]  /*0160*/  ULOP3.LUT UR5, UR5, 0xfffffff, URZ, 0xc0, !UPT ;  /* 0x0fffffff05057892 */ /* 0x000fd8000f8ec0ff */
.L_x_2:
[----:B-----5:R-:W2:Y:S04]  /*0170*/  LD.E.64 R4, desc[UR8][R4.64] ;  /* 0x0000000804047980 */ /* 0x020ea8000c101b00 */
[----:B--2---:R-:W2:Y:S04]  /*0180*/  LD.E.64 R6, desc[UR8][R4.64] ;  /* 0x0000000804067980 */ /* 0x004ea8000c101b00 */
        /* <DEDUP_REMOVED lines=123> */
[----:B0-2---:R-:W2:Y:S04]  /*0940*/  LD.E.64 R18, desc[UR8][R16.64] ;  /* 0x0000000810127980 */ /* 0x005ea8000c101b00 */
[----:B--2---:R-:W2:Y:S01]  /*0950*/  LD.E.64 R18, desc[UR8][R18.64] ;  /* 0x0000000812127980 */ /* 0x004ea2000c101b00 */
[----:B------:R-:W-:-:S04]  /*0960*/  UIADD3 UR4, UP1, UPT, UR4, -0x4, URZ ;  /* 0xfffffffc04047890 */ /* 0x000fc8000ff3e0ff */
[----:B------:R-:W-:Y:S02]  /*0970*/  UIADD3.X UR5, UPT, UPT, UR5, -0x1, URZ, UP1, !UPT ;  /* 0xffffffff05057890 */ /* 0x000fe40008ffe4ff */
[----:B------:R-:W-:-:S04]  /*0980*/  UISETP.NE.U32.AND UP1, UPT, UR4, URZ, UPT ;  /* 0x000000ff0400728c */ /* 0x000fc8000bf25070 */
[----:B------:R-:W-:Y:S01]  /*0990*/  UISETP.NE.AND.EX UP1, UPT, UR5, URZ, UPT, UP1 ;  /* 0x000000ff0500728c */ /* 0x000fe2000bf25310 */
[----:B--2---:R0:W5:Y:S08]  /*09a0*/  LD.E.64 R4, desc[UR8][R18.64] ;  /* 0x0000000812047980 */ /* 0x004170000c101b00 */
[----:B------:R-:W-:Y:S05]  /*09b0*/  BRA.U UP1, `(.L_x_2) ;  /* 0xfffffff501ec7547 */ /* 0x000fea000b83ffff */
.L_x_1:
[----:B------:R-:W-:Y:S05]  /*09c0*/  BRA.U !UP0, `(.L_x_0) ;  /* 0x0000000508947547 */ /* 0x000fea000b800000 */
[----:B------:R-:W-:Y:S02]  /*09d0*/  UISETP.NE.U32.AND UP0, UPT, UR7, 0x1, UPT ;  /* 0x000000010700788c */ /* 0x000fe4000bf05070 */
[----:B------:R-:W-:Y:S02]  /*09e0*/  ULOP3.LUT UP1, URZ, UR6, 0x20, URZ, 0xc0, !UPT ;  /* 0x0000002006ff7892 */ /* 0x000fe4000f82c0ff */
[----:B------:R-:W-:-:S09]  /*09f0*/  UISETP.NE.AND.EX UP0, UPT, URZ, URZ, UPT, UP0 ;  /* 0x000000ffff00728c */ /* 0x000fd2000bf05300 */
[----:B------:R-:W-:Y:S05]  /*0a00*/  BRA.U !UP0, `(.L_x_3) ;  /* 0x0000000508007547 */ /* 0x000fea000b800000 */
        /* <DEDUP_REMOVED lines=54> */
[----:B--2---:R-:W0:Y:S04]  /*0d70*/  LD.E.64 R16, desc[UR8][R16.64] ;  /* 0x0000000810107980 */ /* 0x004e28000c101b00 */
[----:B0-----:R-:W2:Y:S04]  /*0d80*/  LD.E.64 R18, desc[UR8][R16.64] ;  /* 0x0000000810127980 */ /* 0x001ea8000c101b00 */
[----:B--2---:R-:W2:Y:S04]  /*0d90*/  LD.E.64 R18, desc[UR8][R18.64] ;  /* 0x0000000812127980 */ /* 0x004ea8000c101b00 */
[----:B--2---:R-:W2:Y:S04]  /*0da0*/  LD.E.64 R6, desc[UR8][R18.64] ;  /* 0x0000000812067980 */ /* 0x004ea8000c101b00 */
[----:B--2---:R-:W2:Y:S04]  /*0db0*/  LD.E.64 R6, desc[UR8][R6.64] ;  /* 0x0000000806067980 */ /* 0x004ea8000c101b00 */
[----:B--2---:R-:W2:Y:S04]  /*0dc0*/  LD.E.64 R8, desc[UR8][R6.64] ;  /* 0x0000000806087980 */ /* 0x004ea8000c101b00 */
[----:B--2---:R-:W2:Y:S04]  /*0dd0*/  LD.E.64 R8, desc[UR8][R8.64] ;  /* 0x0000000808087980 */ /* 0x004ea8000c101b00 */
[----:B--2---:R-:W2:Y:S04]  /*0de0*/  LD.E.64 R10, desc[UR8][R8.64] ;  /* 0x00000008080a7980 */ /* 0x004ea8000c101b00 */
[----:B--2---:R-:W2:Y:S04]  /*0df0*/  LD.E.64 R10, desc[UR8][R10.64] ;  /* 0x000000080a0a7980 */ /* 0x004ea8000c101b00 */
[----:B--2---:R1:W5:Y:S02]  /*0e00*/  LD.E.64 R4, desc[UR8][R10.64] ;  /* 0x000000080a047980 */ /* 0x004364000c101b00 */
.L_x_3:
[----:B------:R-:W-:Y:S05]  /*0e10*/  BRA.U UP1, `(.L_x_0) ;  /* 0x0000000101807547 */ /* 0x000fea000b800000 */
[----:B-----5:R-:W2:Y:S04]  /*0e20*/  LD.E.64 R4, desc[UR8][R4.64] ;  /* 0x0000000804047980 */ /* 0x020ea8000c101b00 */
[----:B--2---:R-:W2:Y:S04]  /*0e30*/  LD.E.64 R6, desc[UR8][R4.64] ;  /* 0x0000000804067980 */ /* 0x004ea8000c101b00 */
[----:B--2---:R-:W2:Y:S04]  /*0e40*/  LD.E.64 R6, desc[UR8][R6.64] ;  /* 0x0000000806067980 */ /* 0x004ea8000c101b00 */
[----:B--2---:R-:W2:Y:S04]  /*0e50*/  LD.E.64 R8, desc[UR8][R6.64] ;  /* 0x0000000806087980 */ /* 0x004ea8000c101b00 */
[----:B--2---:R-:W1:Y:S04]  /*0e60*/  LD.E.64 R8, desc[UR8][R8.64] ;  /* 0x0000000808087980 */ /* 0x004e68000c101b00 */
[----:B-1----:R-:W2:Y:S04]  /*0e70*/  LD.E.64 R10, desc[UR8][R8.64] ;  /* 0x00000008080a7980 */ /* 0x002ea8000c101b00 */
        /* <DEDUP_REMOVED lines=25> */
[----:B--2---:R2:W5:Y:S02]  /*1010*/  LD.E.64 R4, desc[UR8][R6.64] ;  /* 0x0000000806047980 */ /* 0x004564000c101b00 */
.L_x_0:
[----:B--2---:R-:W-:Y:S01]  /*1020*/  CS2R R6, SR_CLOCKLO ;  /* 0x0000000000067805 */ /* 0x004fe20000015000 */
[----:B------:R-:W2:Y:S01]  /*1030*/  S2R R15, SR_TID.X ;  /* 0x00000000000f7919 */ /* 0x000ea20000002100 */
[----:B------:R-:W2:Y:S04]  /*1040*/  S2UR UR4, SR_CTAID.X ;  /* 0x00000000000479c3 */ /* 0x000ea80000002500 */
[----:B------:R-:W-:-:S04]  /*1050*/  IADD3 R8, P0, PT, -R2, R6, RZ ;  /* 0x0000000602087210 */ /* 0x000fc80007f1e1ff */
[----:B------:R-:W-:Y:S01]  /*1060*/  IADD3.X R9, PT, PT, ~R3, R7, RZ, P0, !PT ;  /* 0x0000000703097210 */ /* 0x000fe200007fe5ff */
[----:B------:R-:W2:Y:S08]  /*1070*/  LDC R0, c[0x0][0x360] ;  /* 0x0000d800ff007b82 */ /* 0x000eb00000000800 */
[----:B-1----:R-:W1:Y:S08]  /*1080*/  LDC.64 R10, c[0x0][0x388] ;  /* 0x0000e200ff0a7b82 */ /* 0x002e700000000a00 */
[----:B------:R-:W3:Y:S01]  /*1090*/  LDC.64 R12, c[0x0][0x390] ;  /* 0x0000e400ff0c7b82 */ /* 0x000ee20000000a00 */
[----:B--2---:R-:W-:-:S04]  /*10a0*/  IMAD R15, R0, UR4, R15 ;  /* 0x00000004000f7c24 */ /* 0x004fc8000f8e020f */
[----:B-1----:R-:W-:-:S05]  /*10b0*/  IMAD.WIDE R2, R15, 0x8, R10 ;  /* 0x000000080f027825 */ /* 0x002fca00078e020a */
[----:B------:R-:W-:Y:S01]  /*10c0*/  STG.E.64 desc[UR8][R2.64], R8 ;  /* 0x0000000802007986 */ /* 0x000fe2000c101b08 */
[----:B---3--:R-:W-:-:S05]  /*10d0*/  IMAD.WIDE R6, R15, 0x8, R12 ;  /* 0x000000080f067825 */ /* 0x008fca00078e020c */
[----:B-----5:R-:W-:Y:S01]  /*10e0*/  STG.E.64 desc[UR8][R6.64], R4 ;  /* 0x0000000406007986 */ /* 0x020fe2000c101b08 */
[----:B------:R-:W-:Y:S05]  /*10f0*/  EXIT ;  /* 0x000000000000794d */ /* 0x000fea0003800000 */
.L_x_4:
[----:B------:R-:W-:-:S00]  /*1100*/  BRA `(.L_x_4) ;  /* 0xfffffffc00fc7947 */ /* 0x000fc0000383ffff */
[----:B------:R-:W-:-:S00]  /*1110*/  NOP ;  /* 0x0000000000007918 */ /* 0x000fc00000000000 */
        /* <DEDUP_REMOVED lines=14> */
.L_x_5:


//--------------------- .nv.shared.reserved.0     --------------------------
	.section	.nv.shared.reserved.0,"aw",@nobits
	.weak		__nv_reservedSMEM_offset_0_alias
	.size		__nv_reservedSMEM_offset_0_alias, 0, 64
	.other		__nv_reservedSMEM_offset_0_alias,@"STO_CUDA_RESERVED_SHARED STV_DEFAULT"
__nv_reservedSMEM_offset_0_alias:
	.zero		0
	.zero		64


//--------------------- .nv.constant0._Z8traverseP4nodePlPS0_m --------------------------
	.section	.nv.constant0._Z8traverseP4nodePlPS0_m,"a",@progbits
	.sectionflags	@""
	.align	4
.nv.constant0._Z8traverseP4nodePlPS0_m:
	.zero		928


//--------------------- SYMBOLS --------------------------

	.type		.nv.reservedSmem.offset0,@object
	.size		.nv.reservedSmem.offset0,0x4
